//
// Generated by NVIDIA NVVM Compiler
//
// Compiler Build ID: CL-36424714
// Cuda compilation tools, release 13.0, V13.0.88
// Based on NVVM 20.0.0
//

.version 9.0
.target sm_100
.address_size 64

	// .globl	_Z13solverTri_GPUiiPdS_

.visible .entry _Z13solverTri_GPUiiPdS_(
	.param .u32 _Z13solverTri_GPUiiPdS__param_0,
	.param .u32 _Z13solverTri_GPUiiPdS__param_1,
	.param .u64 .ptr .align 1 _Z13solverTri_GPUiiPdS__param_2,
	.param .u64 .ptr .align 1 _Z13solverTri_GPUiiPdS__param_3
)
{
	.reg .pred 	%p<14>;
	.reg .b16 	%rs<15>;
	.reg .b32 	%r<101>;
	.reg .b64 	%rd<69>;
	.reg .b64 	%fd<79>;

	ld.param.u32 	%r43, [_Z13solverTri_GPUiiPdS__param_0];
	ld.param.u32 	%r44, [_Z13solverTri_GPUiiPdS__param_1];
	ld.param.u64 	%rd4, [_Z13solverTri_GPUiiPdS__param_2];
	ld.param.u64 	%rd5, [_Z13solverTri_GPUiiPdS__param_3];
	cvta.to.global.u64 	%rd1, %rd4;
	cvta.to.global.u64 	%rd2, %rd5;
	mov.u32 	%r45, %tid.x;
	setp.ne.s32 	%p1, %r45, 0;
	setp.lt.s32 	%p2, %r44, 0;
	or.pred  	%p3, %p1, %p2;
	@%p3 bra 	$L__BB0_16;
	shl.b32 	%r1, %r43, 3;
	mov.b32 	%r86, 0;
	mov.b16 	%rs13, 0;
	mov.u16 	%rs14, %rs13;
	mov.u32 	%r87, %r44;
$L__BB0_2:
	mul.wide.u32 	%rd6, %r87, 8;
	add.s64 	%rd3, %rd2, %rd6;
	ld.global.f64 	%fd1, [%rd3];
	mad.lo.s32 	%r47, %r87, %r43, %r87;
	mul.wide.s32 	%rd7, %r47, 8;
	add.s64 	%rd8, %rd1, %rd7;
	ld.global.f64 	%fd2, [%rd8];
	div.rn.f64 	%fd3, %fd1, %fd2;
	st.global.f64 	[%rd3], %fd3;
	setp.eq.s32 	%p4, %r87, 0;
	@%p4 bra 	$L__BB0_15;
	sub.s32 	%r48, %r86, %r44;
	setp.gt.u32 	%p5, %r48, -8;
	mov.u32 	%r99, %r87;
	@%p5 bra 	$L__BB0_7;
	add.s32 	%r97, %r87, -4;
	add.s32 	%r49, %r87, -2;
	mad.lo.s32 	%r96, %r43, %r49, %r87;
	add.s32 	%r50, %r87, -3;
	mad.lo.s32 	%r95, %r43, %r50, %r87;
	mad.lo.s32 	%r94, %r43, %r97, %r87;
	add.s32 	%r51, %r87, -5;
	mad.lo.s32 	%r93, %r43, %r51, %r87;
	add.s32 	%r52, %r87, -6;
	mad.lo.s32 	%r92, %r43, %r52, %r87;
	add.s32 	%r53, %r87, -7;
	mad.lo.s32 	%r91, %r43, %r53, %r87;
	add.s32 	%r54, %r87, -8;
	mad.lo.s32 	%r90, %r43, %r54, %r87;
	add.s32 	%r55, %r87, -1;
	mad.lo.s32 	%r89, %r43, %r55, %r87;
	and.b32  	%r56, %r87, 2147483640;
	neg.s32 	%r88, %r56;
$L__BB0_5:
	.pragma "nounroll";
	add.s32 	%r57, %r97, 3;
	mul.wide.s32 	%rd9, %r89, 8;
	add.s64 	%rd10, %rd1, %rd9;
	ld.global.f64 	%fd4, [%rd10];
	ld.global.f64 	%fd5, [%rd3];
	mul.f64 	%fd6, %fd4, %fd5;
	mul.wide.u32 	%rd11, %r57, 8;
	add.s64 	%rd12, %rd2, %rd11;
	ld.global.f64 	%fd7, [%rd12];
	sub.f64 	%fd8, %fd7, %fd6;
	st.global.f64 	[%rd12], %fd8;
	add.s32 	%r58, %r97, 2;
	mul.wide.s32 	%rd13, %r96, 8;
	add.s64 	%rd14, %rd1, %rd13;
	ld.global.f64 	%fd9, [%rd14];
	ld.global.f64 	%fd10, [%rd3];
	mul.f64 	%fd11, %fd9, %fd10;
	mul.wide.u32 	%rd15, %r58, 8;
	add.s64 	%rd16, %rd2, %rd15;
	ld.global.f64 	%fd12, [%rd16];
	sub.f64 	%fd13, %fd12, %fd11;
	st.global.f64 	[%rd16], %fd13;
	add.s32 	%r59, %r97, 1;
	mul.wide.s32 	%rd17, %r95, 8;
	add.s64 	%rd18, %rd1, %rd17;
	ld.global.f64 	%fd14, [%rd18];
	ld.global.f64 	%fd15, [%rd3];
	mul.f64 	%fd16, %fd14, %fd15;
	mul.wide.u32 	%rd19, %r59, 8;
	add.s64 	%rd20, %rd2, %rd19;
	ld.global.f64 	%fd17, [%rd20];
	sub.f64 	%fd18, %fd17, %fd16;
	st.global.f64 	[%rd20], %fd18;
	add.s32 	%r60, %r97, -4;
	mul.wide.s32 	%rd21, %r94, 8;
	add.s64 	%rd22, %rd1, %rd21;
	ld.global.f64 	%fd19, [%rd22];
	ld.global.f64 	%fd20, [%rd3];
	mul.f64 	%fd21, %fd19, %fd20;
	mul.wide.u32 	%rd23, %r97, 8;
	add.s64 	%rd24, %rd2, %rd23;
	ld.global.f64 	%fd22, [%rd24];
	sub.f64 	%fd23, %fd22, %fd21;
	st.global.f64 	[%rd24], %fd23;
	add.s32 	%r61, %r97, -1;
	mul.wide.s32 	%rd25, %r93, 8;
	add.s64 	%rd26, %rd1, %rd25;
	ld.global.f64 	%fd24, [%rd26];
	ld.global.f64 	%fd25, [%rd3];
	mul.f64 	%fd26, %fd24, %fd25;
	mul.wide.u32 	%rd27, %r61, 8;
	add.s64 	%rd28, %rd2, %rd27;
	ld.global.f64 	%fd27, [%rd28];
	sub.f64 	%fd28, %fd27, %fd26;
	st.global.f64 	[%rd28], %fd28;
	add.s32 	%r62, %r97, -2;
	mul.wide.s32 	%rd29, %r92, 8;
	add.s64 	%rd30, %rd1, %rd29;
	ld.global.f64 	%fd29, [%rd30];
	ld.global.f64 	%fd30, [%rd3];
	mul.f64 	%fd31, %fd29, %fd30;
	mul.wide.u32 	%rd31, %r62, 8;
	add.s64 	%rd32, %rd2, %rd31;
	ld.global.f64 	%fd32, [%rd32];
	sub.f64 	%fd33, %fd32, %fd31;
	st.global.f64 	[%rd32], %fd33;
	add.s32 	%r63, %r97, -3;
	mul.wide.s32 	%rd33, %r91, 8;
	add.s64 	%rd34, %rd1, %rd33;
	ld.global.f64 	%fd34, [%rd34];
	ld.global.f64 	%fd35, [%rd3];
	mul.f64 	%fd36, %fd34, %fd35;
	mul.wide.u32 	%rd35, %r63, 8;
	add.s64 	%rd36, %rd2, %rd35;
	ld.global.f64 	%fd37, [%rd36];
	sub.f64 	%fd38, %fd37, %fd36;
	st.global.f64 	[%rd36], %fd38;
	mul.wide.s32 	%rd37, %r90, 8;
	add.s64 	%rd38, %rd1, %rd37;
	ld.global.f64 	%fd39, [%rd38];
	ld.global.f64 	%fd40, [%rd3];
	mul.f64 	%fd41, %fd39, %fd40;
	mul.wide.u32 	%rd39, %r60, 8;
	add.s64 	%rd40, %rd2, %rd39;
	ld.global.f64 	%fd42, [%rd40];
	sub.f64 	%fd43, %fd42, %fd41;
	st.global.f64 	[%rd40], %fd43;
	add.s32 	%r97, %r97, -8;
	sub.s32 	%r96, %r96, %r1;
	sub.s32 	%r95, %r95, %r1;
	sub.s32 	%r94, %r94, %r1;
	sub.s32 	%r93, %r93, %r1;
	sub.s32 	%r92, %r92, %r1;
	sub.s32 	%r91, %r91, %r1;
	sub.s32 	%r90, %r90, %r1;
	sub.s32 	%r89, %r89, %r1;
	add.s32 	%r88, %r88, 8;
	setp.ne.s32 	%p6, %r88, 0;
	@%p6 bra 	$L__BB0_5;
	add.s32 	%r99, %r97, 4;
$L__BB0_7:
	and.b32  	%r64, %r87, 7;
	setp.eq.s32 	%p7, %r64, 0;
	@%p7 bra 	$L__BB0_15;
	cvt.u16.u32 	%rs8, %r44;
	sub.s16 	%rs9, %rs8, %rs14;
	cvt.u32.u16 	%r65, %rs9;
	and.b32  	%r36, %r65, 7;
	add.s32 	%r66, %r36, -1;
	setp.lt.u32 	%p8, %r66, 3;
	@%p8 bra 	$L__BB0_10;
	add.s32 	%r67, %r99, -1;
	mul.lo.s32 	%r68, %r67, %r43;
	add.s32 	%r69, %r68, %r87;
	mul.wide.s32 	%rd41, %r69, 8;
	add.s64 	%rd42, %rd1, %rd41;
	ld.global.f64 	%fd44, [%rd42];
	ld.global.f64 	%fd45, [%rd3];
	mul.f64 	%fd46, %fd44, %fd45;
	mul.wide.u32 	%rd43, %r67, 8;
	add.s64 	%rd44, %rd2, %rd43;
	ld.global.f64 	%fd47, [%rd44];
	sub.f64 	%fd48, %fd47, %fd46;
	st.global.f64 	[%rd44], %fd48;
	add.s32 	%r70, %r99, -2;
	sub.s32 	%r71, %r68, %r43;
	add.s32 	%r72, %r71, %r87;
	mul.wide.s32 	%rd45, %r72, 8;
	add.s64 	%rd46, %rd1, %rd45;
	ld.global.f64 	%fd49, [%rd46];
	ld.global.f64 	%fd50, [%rd3];
	mul.f64 	%fd51, %fd49, %fd50;
	mul.wide.u32 	%rd47, %r70, 8;
	add.s64 	%rd48, %rd2, %rd47;
	ld.global.f64 	%fd52, [%rd48];
	sub.f64 	%fd53, %fd52, %fd51;
	st.global.f64 	[%rd48], %fd53;
	add.s32 	%r73, %r99, -3;
	sub.s32 	%r74, %r71, %r43;
	add.s32 	%r75, %r74, %r87;
	mul.wide.s32 	%rd49, %r75, 8;
	add.s64 	%rd50, %rd1, %rd49;
	ld.global.f64 	%fd54, [%rd50];
	ld.global.f64 	%fd55, [%rd3];
	mul.f64 	%fd56, %fd54, %fd55;
	mul.wide.u32 	%rd51, %r73, 8;
	add.s64 	%rd52, %rd2, %rd51;
	ld.global.f64 	%fd57, [%rd52];
	sub.f64 	%fd58, %fd57, %fd56;
	st.global.f64 	[%rd52], %fd58;
	add.s32 	%r99, %r99, -4;
	sub.s32 	%r76, %r74, %r43;
	add.s32 	%r77, %r76, %r87;
	mul.wide.s32 	%rd53, %r77, 8;
	add.s64 	%rd54, %rd1, %rd53;
	ld.global.f64 	%fd59, [%rd54];
	ld.global.f64 	%fd60, [%rd3];
	mul.f64 	%fd61, %fd59, %fd60;
	mul.wide.u32 	%rd55, %r99, 8;
	add.s64 	%rd56, %rd2, %rd55;
	ld.global.f64 	%fd62, [%rd56];
	sub.f64 	%fd63, %fd62, %fd61;
	st.global.f64 	[%rd56], %fd63;
$L__BB0_10:
	and.b32  	%r78, %r36, 3;
	setp.eq.s32 	%p9, %r78, 0;
	@%p9 bra 	$L__BB0_15;
	sub.s16 	%rs3, %rs8, %rs13;
	and.b16  	%rs11, %rs3, 3;
	setp.eq.s16 	%p10, %rs11, 1;
	@%p10 bra 	$L__BB0_13;
	add.s32 	%r79, %r99, -1;
	mul.lo.s32 	%r80, %r79, %r43;
	add.s32 	%r81, %r80, %r87;
	mul.wide.s32 	%rd57, %r81, 8;
	add.s64 	%rd58, %rd1, %rd57;
	ld.global.f64 	%fd64, [%rd58];
	ld.global.f64 	%fd65, [%rd3];
	mul.f64 	%fd66, %fd64, %fd65;
	mul.wide.u32 	%rd59, %r79, 8;
	add.s64 	%rd60, %rd2, %rd59;
	ld.global.f64 	%fd67, [%rd60];
	sub.f64 	%fd68, %fd67, %fd66;
	st.global.f64 	[%rd60], %fd68;
	add.s32 	%r99, %r99, -2;
	sub.s32 	%r82, %r80, %r43;
	add.s32 	%r83, %r82, %r87;
	mul.wide.s32 	%rd61, %r83, 8;
	add.s64 	%rd62, %rd1, %rd61;
	ld.global.f64 	%fd69, [%rd62];
	ld.global.f64 	%fd70, [%rd3];
	mul.f64 	%fd71, %fd69, %fd70;
	mul.wide.u32 	%rd63, %r99, 8;
	add.s64 	%rd64, %rd2, %rd63;
	ld.global.f64 	%fd72, [%rd64];
	sub.f64 	%fd73, %fd72, %fd71;
	st.global.f64 	[%rd64], %fd73;
$L__BB0_13:
	and.b16  	%rs12, %rs3, 1;
	setp.eq.b16 	%p11, %rs12, 1;
	not.pred 	%p12, %p11;
	@%p12 bra 	$L__BB0_15;
	add.s32 	%r84, %r99, -1;
	mad.lo.s32 	%r85, %r84, %r43, %r87;
	mul.wide.s32 	%rd65, %r85, 8;
	add.s64 	%rd66, %rd1, %rd65;
	ld.global.f64 	%fd74, [%rd66];
	ld.global.f64 	%fd75, [%rd3];
	mul.f64 	%fd76, %fd74, %fd75;
	mul.wide.u32 	%rd67, %r84, 8;
	add.s64 	%rd68, %rd2, %rd67;
	ld.global.f64 	%fd77, [%rd68];
	sub.f64 	%fd78, %fd77, %fd76;
	st.global.f64 	[%rd68], %fd78;
$L__BB0_15:
	setp.ne.s32 	%p13, %r87, 0;
	add.s32 	%r87, %r87, -1;
	add.s32 	%r86, %r86, 1;
	add.s16 	%rs14, %rs14, 1;
	add.s16 	%rs13, %rs13, 1;
	@%p13 bra 	$L__BB0_2;
$L__BB0_16:
	ret;

}


// ===== COMPILED SASS (sm_100) =====

	.target	sm_100

	.elftype	@"ET_EXEC"


//--------------------- .note.nv.tkinfo           --------------------------
	.section	.note.nv.tkinfo,"",@"SHT_NOTE"
	.sectionflags	@"SHF_NOTE_NV_TKINFO"
	.tkinfo
        /*0018*/ 	.word	0x00000002
        /*0030*/ 	.string	""
        /*0030*/ 	.string	"ptxas"
        /*0030*/ 	.string	"Cuda compilation tools, release 13.0, V13.0.88"
        /*0030*/ 	.string	"Build cuda_13.0.r13.0/compiler.36424714_0"
        /*0030*/ 	.string	"-arch sm_100 -m 64 "



//--------------------- .note.nv.cuinfo           --------------------------
	.section	.note.nv.cuinfo,"",@"SHT_NOTE"
	.sectionflags	@"SHF_NOTE_NV_CUINFO"
        /*0018*/ 	.short	0x0002
        /*001a*/ 	.short	0x0064
        /*001c*/ 	.short	0x0082
	.zero		2


//--------------------- .nv.info                  --------------------------
	.section	.nv.info,"",@"SHT_CUDA_INFO"
	.align	4


	//----- nvinfo : EIATTR_REGCOUNT
	.align		4
        /*0000*/ 	.byte	0x04, 0x2f
        /*0002*/ 	.short	(.L_1 - .L_0)
	.align		4
.L_0:
        /*0004*/ 	.word	index@(_Z13solverTri_GPUiiPdS_)
        /*0008*/ 	.word	0x00000020


	//----- nvinfo : EIATTR_FRAME_SIZE
	.align		4
.L_1:
        /*000c*/ 	.byte	0x04, 0x11
        /*000e*/ 	.short	(.L_3 - .L_2)
	.align		4
.L_2:
        /*0010*/ 	.word	index@($__internal_0_$__cuda_sm20_div_rn_f64_full)
        /*0014*/ 	.word	0x00000000


	//----- nvinfo : EIATTR_FRAME_SIZE
	.align		4
.L_3:
        /*0018*/ 	.byte	0x04, 0x11
        /*001a*/ 	.short	(.L_5 - .L_4)
	.align		4
.L_4:
        /*001c*/ 	.word	index@(_Z13solverTri_GPUiiPdS_)
        /*0020*/ 	.word	0x00000000


	//----- nvinfo : EIATTR_MIN_STACK_SIZE
	.align		4
.L_5:
        /*0024*/ 	.byte	0x04, 0x12
        /*0026*/ 	.short	(.L_7 - .L_6)
	.align		4
.L_6:
        /*0028*/ 	.word	index@(_Z13solverTri_GPUiiPdS_)
        /*002c*/ 	.word	0x00000000
.L_7:


//--------------------- .nv.compat                --------------------------
	.section	.nv.compat,"",@"SHT_CUDA_COMPAT_INFO"
	.align	4
        /*0000*/ 	.byte	0x02, 0x09, 0x00, 0x00, 0x02, 0x02, 0x01, 0x00, 0x02, 0x05, 0x05, 0x00, 0x03, 0x07, 0x01, 0x01
        /*0010*/ 	.byte	0x02, 0x03, 0x00, 0x00, 0x02, 0x06, 0x01, 0x00, 0x04, 0x0b, 0x08, 0x00, 0x01, 0x00, 0x00, 0x00
        /*0020*/ 	.byte	0x00, 0x00, 0x00, 0x00


//--------------------- .nv.info._Z13solverTri_GPUiiPdS_ --------------------------
	.section	.nv.info._Z13solverTri_GPUiiPdS_,"",@"SHT_CUDA_INFO"
	.sectionflags	@""
	.align	4


	//----- nvinfo : EIATTR_CUDA_API_VERSION
	.align		4
        /*0000*/ 	.byte	0x04, 0x37
        /*0002*/ 	.short	(.L_9 - .L_8)
.L_8:
        /*0004*/ 	.word	0x00000082


	//----- nvinfo : EIATTR_KPARAM_INFO
	.align		4
.L_9:
        /*0008*/ 	.byte	0x04, 0x17
        /*000a*/ 	.short	(.L_11 - .L_10)
.L_10:
        /*000c*/ 	.word	0x00000000
        /*0010*/ 	.short	0x0003
        /*0012*/ 	.short	0x0010
        /*0014*/ 	.byte	0x00, 0xf5, 0x21, 0x00


	//----- nvinfo : EIATTR_KPARAM_INFO
	.align		4
.L_11:
        /*0018*/ 	.byte	0x04, 0x17
        /*001a*/ 	.short	(.L_13 - .L_12)
.L_12:
        /*001c*/ 	.word	0x00000000
        /*0020*/ 	.short	0x0002
        /*0022*/ 	.short	0x0008
        /*0024*/ 	.byte	0x00, 0xf5, 0x21, 0x00


	//----- nvinfo : EIATTR_KPARAM_INFO
	.align		4
.L_13:
        /*0028*/ 	.byte	0x04, 0x17
        /*002a*/ 	.short	(.L_15 - .L_14)
.L_14:
        /*002c*/ 	.word	0x00000000
        /*0030*/ 	.short	0x0001
        /*0032*/ 	.short	0x0004
        /*0034*/ 	.byte	0x00, 0xf0, 0x11, 0x00


	//----- nvinfo : EIATTR_KPARAM_INFO
	.align		4
.L_15:
        /*0038*/ 	.byte	0x04, 0x17
        /*003a*/ 	.short	(.L_17 - .L_16)
.L_16:
        /*003c*/ 	.word	0x00000000
        /*0040*/ 	.short	0x0000
        /*0042*/ 	.short	0x0000
        /*0044*/ 	.byte	0x00, 0xf0, 0x11, 0x00


	//----- nvinfo : EIATTR_SPARSE_MMA_MASK
	.align		4
.L_17:
        /*0048*/ 	.byte	0x03, 0x50
        /*004a*/ 	.short	0x0000


	//----- nvinfo : EIATTR_MAXREG_COUNT
	.align		4
        /*004c*/ 	.byte	0x03, 0x1b
        /*004e*/ 	.short	0x00ff


	//----- nvinfo : EIATTR_MERCURY_ISA_VERSION
	.align		4
        /*0050*/ 	.byte	0x03, 0x5f
        /*0052*/ 	.short	0x0101


	//----- nvinfo : EIATTR_VRC_CTA_INIT_COUNT
	.align		4
        /*0054*/ 	.byte	0x02, 0x4a
	.zero		1
	.zero		1


	//----- nvinfo : EIATTR_EXIT_INSTR_OFFSETS
	.align		4
        /*0058*/ 	.byte	0x04, 0x1c
        /*005a*/ 	.short	(.L_19 - .L_18)


	//   ....[0]....
.L_18:
        /*005c*/ 	.word	0x00000050


	//   ....[1]....
        /*0060*/ 	.word	0x00000f40


	//----- nvinfo : EIATTR_CRS_STACK_SIZE
	.align		4
.L_19:
        /*0064*/ 	.byte	0x04, 0x1e
        /*0066*/ 	.short	(.L_21 - .L_20)
.L_20:
        /*0068*/ 	.word	0x00000000


	//----- nvinfo : EIATTR_CBANK_PARAM_SIZE
	.align		4
.L_21:
        /*006c*/ 	.byte	0x03, 0x19
        /*006e*/ 	.short	0x0018


	//----- nvinfo : EIATTR_PARAM_CBANK
	.align		4
        /*0070*/ 	.byte	0x04, 0x0a
        /*0072*/ 	.short	(.L_23 - .L_22)
	.align		4
.L_22:
        /*0074*/ 	.word	index@(.nv.constant0._Z13solverTri_GPUiiPdS_)
        /*0078*/ 	.short	0x0380
        /*007a*/ 	.short	0x0018


	//----- nvinfo : EIATTR_SW_WAR
	.align		4
.L_23:
        /*007c*/ 	.byte	0x04, 0x36
        /*007e*/ 	.short	(.L_25 - .L_24)
.L_24:
        /*0080*/ 	.word	0x00000008
.L_25:


//--------------------- .nv.callgraph             --------------------------
	.section	.nv.callgraph,"",@"SHT_CUDA_CALLGRAPH"
	.align	4
	.sectionentsize	8
	.align		4
        /*0000*/ 	.word	0x00000000
	.align		4
        /*0004*/ 	.word	0xffffffff
	.align		4
        /*0008*/ 	.word	0x00000000
	.align		4
        /*000c*/ 	.word	0xfffffffe
	.align		4
        /*0010*/ 	.word	0x00000000
	.align		4
        /*0014*/ 	.word	0xfffffffd
	.align		4
        /*0018*/ 	.word	0x00000000
	.align		4
        /*001c*/ 	.word	0xfffffffc


//--------------------- .text._Z13solverTri_GPUiiPdS_ --------------------------
	.section	.text._Z13solverTri_GPUiiPdS_,"ax",@progbits
	.align	128
        .global         _Z13solverTri_GPUiiPdS_
        .type           _Z13solverTri_GPUiiPdS_,@function
        .size           _Z13solverTri_GPUiiPdS_,(.L_x_13 - _Z13solverTri_GPUiiPdS_)
        .other          _Z13solverTri_GPUiiPdS_,@"STO_CUDA_ENTRY STV_DEFAULT"
_Z13solverTri_GPUiiPdS_:
.text._Z13solverTri_GPUiiPdS_:
[----:B------:R-:W-:Y:S01]  /*0000*/  LDC R1, c[0x0][0x37c] ;  /* 0x0000df00ff017b82 */ /* 0x000fe20000000800 */
[----:B------:R-:W0:Y:S01]  /*0010*/  S2R R0, SR_TID.X ;  /* 0x0000000000007919 */ /* 0x000e220000002100 */
[----:B------:R-:W1:Y:S02]  /*0020*/  LDCU UR4, c[0x0][0x384] ;  /* 0x00007080ff0477ac */ /* 0x000e640008000800 */
[----:B-1----:R-:W-:-:S04]  /*0030*/  ISETP.LE.AND P0, PT, RZ, UR4, PT ;  /* 0x00000004ff007c0c */ /* 0x002fc8000bf03270 */
[----:B0-----:R-:W-:-:S13]  /*0040*/  ISETP.NE.OR P0, PT, R0, RZ, !P0 ;  /* 0x000000ff0000720c */ /* 0x001fda0004705670 */
[----:B------:R-:W-:Y:S05]  /*0050*/  @P0 EXIT ;  /* 0x000000000000094d */ /* 0x000fea0003800000 */
[----:B------:R-:W0:Y:S01]  /*0060*/  LDCU UR4, c[0x0][0x384] ;  /* 0x00007080ff0477ac */ /* 0x000e220008000800 */
[----:B------:R-:W-:Y:S02]  /*0070*/  PRMT R0, RZ, 0x7610, R0 ;  /* 0x00007610ff007816 */ /* 0x000fe40000000000 */
[----:B------:R-:W-:Y:S01]  /*0080*/  PRMT R2, RZ, 0x7610, R2 ;  /* 0x00007610ff027816 */ /* 0x000fe20000000002 */
[----:B------:R-:W1:Y:S01]  /*0090*/  LDCU.64 UR6, c[0x0][0x358] ;  /* 0x00006b00ff0677ac */ /* 0x000e620008000a00 */
[----:B0-----:R-:W-:Y:S01]  /*00a0*/  IMAD.U32 R3, RZ, RZ, UR4 ;  /* 0x00000004ff037e24 */ /* 0x001fe2000f8e00ff */
[----:B------:R-:W-:-:S06]  /*00b0*/  UMOV UR4, URZ ;  /* 0x000000ff00047c82 */ /* 0x000fcc0008000000 */
.L_x_6:
[----:B0-----:R-:W0:Y:S08]  /*00c0*/  LDC R4, c[0x0][0x380] ;  /* 0x0000e000ff047b82 */ /* 0x001e300000000800 */
[----:B-1----:R-:W2:Y:S08]  /*00d0*/  LDC.64 R10, c[0x0][0x388] ;  /* 0x0000e200ff0a7b82 */ /* 0x002eb00000000a00 */
[----:B------:R-:W3:Y:S01]  /*00e0*/  LDC.64 R8, c[0x0][0x390] ;  /* 0x0000e400ff087b82 */ /* 0x000ee20000000a00 */
[----:B0-----:R-:W-:-:S04]  /*00f0*/  IMAD R5, R3, R4, R3 ;  /* 0x0000000403057224 */ /* 0x001fc800078e0203 */
[----:B--2---:R-:W-:-:S06]  /*0100*/  IMAD.WIDE R10, R5, 0x8, R10 ;  /* 0x00000008050a7825 */ /* 0x004fcc00078e020a */
[----:B-1----:R-:W2:Y:S01]  /*0110*/  LDG.E.64 R10, desc[UR6][R10.64] ;  /* 0x000000060a0a7981 */ /* 0x002ea2000c1e1b00 */
[----:B---3--:R-:W-:-:S05]  /*0120*/  IMAD.WIDE.U32 R8, R3, 0x8, R8 ;  /* 0x0000000803087825 */ /* 0x008fca00078e0008 */
[----:B------:R-:W3:Y:S01]  /*0130*/  LDG.E.64 R6, desc[UR6][R8.64] ;  /* 0x0000000608067981 */ /* 0x000ee2000c1e1b00 */
[----:B------:R-:W-:Y:S01]  /*0140*/  IMAD.MOV.U32 R4, RZ, RZ, 0x1 ;  /* 0x00000001ff047424 */ /* 0x000fe200078e00ff */
[----:B--2---:R-:W0:Y:S01]  /*0150*/  MUFU.RCP64H R5, R11 ;  /* 0x0000000b00057308 */ /* 0x004e220000001800 */
[----:B---3--:R-:W-:-:S04]  /*0160*/  FSETP.GEU.AND P1, PT, |R7|, 6.5827683646048100446e-37, PT ;  /* 0x036000000700780b */ /* 0x008fc80003f2e200 */
[----:B0-----:R-:W-:-:S08]  /*0170*/  DFMA R12, -R10, R4, 1 ;  /* 0x3ff000000a0c742b */ /* 0x001fd00000000104 */
[----:B------:R-:W-:-:S08]  /*0180*/  DFMA R12, R12, R12, R12 ;  /* 0x0000000c0c0c722b */ /* 0x000fd0000000000c */
[----:B------:R-:W-:-:S08]  /*0190*/  DFMA R12, R4, R12, R4 ;  /* 0x0000000c040c722b */ /* 0x000fd00000000004 */
[----:B------:R-:W-:-:S08]  /*01a0*/  DFMA R4, -R10, R12, 1 ;  /* 0x3ff000000a04742b */ /* 0x000fd0000000010c */
[----:B------:R-:W-:-:S08]  /*01b0*/  DFMA R4, R12, R4, R12 ;  /* 0x000000040c04722b */ /* 0x000fd0000000000c */
[----:B------:R-:W-:-:S08]  /*01c0*/  DMUL R12, R6, R4 ;  /* 0x00000004060c7228 */ /* 0x000fd00000000000 */
[----:B------:R-:W-:-:S08]  /*01d0*/  DFMA R14, -R10, R12, R6 ;  /* 0x0000000c0a0e722b */ /* 0x000fd00000000106 */
[----:B------:R-:W-:-:S10]  /*01e0*/  DFMA R4, R4, R14, R12 ;  /* 0x0000000e0404722b */ /* 0x000fd4000000000c */
[----:B------:R-:W-:-:S05]  /*01f0*/  FFMA R12, RZ, R11, R5 ;  /* 0x0000000bff0c7223 */ /* 0x000fca0000000005 */
[----:B------:R-:W-:-:S13]  /*0200*/  FSETP.GT.AND P0, PT, |R12|, 1.469367938527859385e-39, PT ;  /* 0x001000000c00780b */ /* 0x000fda0003f04200 */
[----:B------:R-:W-:Y:S05]  /*0210*/  @P0 BRA P1, `(.L_x_0) ;  /* 0x0000000000080947 */ /* 0x000fea0000800000 */
[----:B------:R-:W-:-:S07]  /*0220*/  MOV R14, 0x240 ;  /* 0x00000240000e7802 */ /* 0x000fce0000000f00 */
[----:B------:R-:W-:Y:S05]  /*0230*/  CALL.REL.NOINC `($__internal_0_$__cuda_sm20_div_rn_f64_full) ;  /* 0x0000000c00447944 */ /* 0x000fea0003c00000 */
.L_x_0:
[----:B------:R0:W-:Y:S01]  /*0240*/  STG.E.64 desc[UR6][R8.64], R4 ;  /* 0x0000000408007986 */ /* 0x0001e2000c101b06 */
[----:B------:R-:W-:-:S13]  /*0250*/  ISETP.NE.AND P0, PT, R3, RZ, PT ;  /* 0x000000ff0300720c */ /* 0x000fda0003f05270 */
[----:B0-----:R-:W-:Y:S05]  /*0260*/  @!P0 BRA `(.L_x_1) ;  /* 0x0000000c001c8947 */ /* 0x001fea0003800000 */
[----:B------:R-:W0:Y:S01]  /*0270*/  LDCU UR5, c[0x0][0x384] ;  /* 0x00007080ff0577ac */ /* 0x000e220008000800 */
[----:B------:R-:W-:Y:S01]  /*0280*/  MOV R15, R3 ;  /* 0x00000003000f7202 */ /* 0x000fe20000000f00 */
[----:B0-----:R-:W-:-:S04]  /*0290*/  UIADD3 UR5, UPT, UPT, UR4, -UR5, URZ ;  /* 0x8000000504057290 */ /* 0x001fc8000fffe0ff */
[----:B------:R-:W-:-:S09]  /*02a0*/  UISETP.GT.U32.AND UP0, UPT, UR5, -0x8, UPT ;  /* 0xfffffff80500788c */ /* 0x000fd2000bf04070 */
[----:B------:R-:W-:Y:S05]  /*02b0*/  BRA.U UP0, `(.L_x_2) ;  /* 0x0000000500887547 */ /* 0x000fea000b800000 */
[----:B------:R-:W0:Y:S01]  /*02c0*/  LDC R4, c[0x0][0x380] ;  /* 0x0000e000ff047b82 */ /* 0x000e220000000800 */
[C---:B------:R-:W-:Y:S01]  /*02d0*/  IADD3 R5, PT, PT, R3.reuse, -0x5, RZ ;  /* 0xfffffffb03057810 */ /* 0x040fe20007ffe0ff */
[C---:B------:R-:W-:Y:S01]  /*02e0*/  VIADD R6, R3.reuse, 0xfffffffe ;  /* 0xfffffffe03067836 */ /* 0x040fe20000000000 */
[C---:B------:R-:W-:Y:S01]  /*02f0*/  IADD3 R29, PT, PT, R3.reuse, -0x8, RZ ;  /* 0xfffffff8031d7810 */ /* 0x040fe20007ffe0ff */
[C---:B------:R-:W-:Y:S01]  /*0300*/  VIADD R7, R3.reuse, 0xfffffffd ;  /* 0xfffffffd03077836 */ /* 0x040fe20000000000 */
[C---:B------:R-:W-:Y:S01]  /*0310*/  LOP3.LUT R26, R3.reuse, 0x7ffffff8, RZ, 0xc0, !PT ;  /* 0x7ffffff8031a7812 */ /* 0x040fe200078ec0ff */
[C---:B------:R-:W-:Y:S02]  /*0320*/  VIADD R25, R3.reuse, 0xfffffffa ;  /* 0xfffffffa03197836 */ /* 0x040fe40000000000 */
[C---:B------:R-:W-:Y:S01]  /*0330*/  VIADD R27, R3.reuse, 0xfffffff9 ;  /* 0xfffffff9031b7836 */ /* 0x040fe20000000000 */
[----:B------:R-:W-:Y:S01]  /*0340*/  IADD3 R26, PT, PT, -R26, RZ, RZ ;  /* 0x000000ff1a1a7210 */ /* 0x000fe20007ffe1ff */
[----:B------:R-:W-:-:S02]  /*0350*/  VIADD R22, R3, 0xffffffff ;  /* 0xffffffff03167836 */ /* 0x000fc40000000000 */
[----:B------:R-:W-:Y:S02]  /*0360*/  VIADD R24, R3, 0xfffffffc ;  /* 0xfffffffc03187836 */ /* 0x000fe40000000000 */
[-CC-:B0-----:R-:W-:Y:S02]  /*0370*/  IMAD R6, R6, R4.reuse, R3.reuse ;  /* 0x0000000406067224 */ /* 0x181fe400078e0203 */
[-CC-:B------:R-:W-:Y:S02]  /*0380*/  IMAD R7, R7, R4.reuse, R3.reuse ;  /* 0x0000000407077224 */ /* 0x180fe400078e0203 */
[-CC-:B------:R-:W-:Y:S02]  /*0390*/  IMAD R5, R5, R4.reuse, R3.reuse ;  /* 0x0000000405057224 */ /* 0x180fe400078e0203 */
[-CC-:B------:R-:W-:Y:S02]  /*03a0*/  IMAD R25, R25, R4.reuse, R3.reuse ;  /* 0x0000000419197224 */ /* 0x180fe400078e0203 */
[----:B------:R-:W-:-:S02]  /*03b0*/  IMAD R27, R27, R4, R3 ;  /* 0x000000041b1b7224 */ /* 0x000fc400078e0203 */
[-CC-:B------:R-:W-:Y:S02]  /*03c0*/  IMAD R29, R29, R4.reuse, R3.reuse ;  /* 0x000000041d1d7224 */ /* 0x180fe400078e0203 */
[-CC-:B------:R-:W-:Y:S02]  /*03d0*/  IMAD R22, R22, R4.reuse, R3.reuse ;  /* 0x0000000416167224 */ /* 0x180fe400078e0203 */
[----:B------:R-:W-:-:S07]  /*03e0*/  IMAD R23, R24, R4, R3 ;  /* 0x0000000418177224 */ /* 0x000fce00078e0203 */
.L_x_3:
[----:B------:R-:W0:Y:S01]  /*03f0*/  LDC.64 R10, c[0x0][0x388] ;  /* 0x0000e200ff0a7b82 */ /* 0x000e220000000a00 */
[----:B------:R-:W-:Y:S01]  /*0400*/  VIADD R17, R24, 0x3 ;  /* 0x0000000318117836 */ /* 0x000fe20000000000 */
[----:B------:R-:W2:Y:S06]  /*0410*/  LDG.E.64 R18, desc[UR6][R8.64] ;  /* 0x0000000608127981 */ /* 0x000eac000c1e1b00 */
[----:B------:R-:W1:Y:S01]  /*0420*/  LDC.64 R12, c[0x0][0x390] ;  /* 0x0000e400ff0c7b82 */ /* 0x000e620000000a00 */
[----:B0-----:R-:W-:-:S06]  /*0430*/  IMAD.WIDE R20, R22, 0x8, R10 ;  /* 0x0000000816147825 */ /* 0x001fcc00078e020a */
[----:B------:R-:W2:Y:S01]  /*0440*/  LDG.E.64 R20, desc[UR6][R20.64] ;  /* 0x0000000614147981 */ /* 0x000ea2000c1e1b00 */
[----:B-1----:R-:W-:-:S05]  /*0450*/  IMAD.WIDE.U32 R16, R17, 0x8, R12 ;  /* 0x0000000811107825 */ /* 0x002fca00078e000c */
[----:B------:R-:W2:Y:S02]  /*0460*/  LDG.E.64 R14, desc[UR6][R16.64] ;  /* 0x00000006100e7981 */ /* 0x000ea4000c1e1b00 */
[----:B--2---:R-:W-:Y:S01]  /*0470*/  DFMA R14, -R20, R18, R14 ;  /* 0x00000012140e722b */ /* 0x004fe2000000010e */
[----:B------:R-:W-:Y:S02]  /*0480*/  VIADD R19, R24, 0x2 ;  /* 0x0000000218137836 */ /* 0x000fe40000000000 */
[----:B------:R-:W-:-:S04]  /*0490*/  IMAD.WIDE R20, R6, 0x8, R10 ;  /* 0x0000000806147825 */ /* 0x000fc800078e020a */
[----:B------:R0:W-:Y:S04]  /*04a0*/  STG.E.64 desc[UR6][R16.64], R14 ;  /* 0x0000000e10007986 */ /* 0x0001e8000c101b06 */
[----:B------:R-:W2:Y:S01]  /*04b0*/  LDG.E.64 R20, desc[UR6][R20.64] ;  /* 0x0000000614147981 */ /* 0x000ea2000c1e1b00 */
[----:B0-----:R-:W-:-:S03]  /*04c0*/  IMAD.WIDE.U32 R16, R19, 0x8, R12 ;  /* 0x0000000813107825 */ /* 0x001fc600078e000c */
[----:B------:R-:W2:Y:S04]  /*04d0*/  LDG.E.64 R18, desc[UR6][R8.64] ;  /* 0x0000000608127981 */ /* 0x000ea8000c1e1b00 */
[----:B------:R-:W2:Y:S02]  /*04e0*/  LDG.E.64 R14, desc[UR6][R16.64] ;  /* 0x00000006100e7981 */ /* 0x000ea4000c1e1b00 */
[----:B--2---:R-:W-:Y:S01]  /*04f0*/  DFMA R14, -R20, R18, R14 ;  /* 0x00000012140e722b */ /* 0x004fe2000000010e */
[----:B------:R-:W-:Y:S01]  /*0500*/  IADD3 R19, PT, PT, R24, 0x1, RZ ;  /* 0x0000000118137810 */ /* 0x000fe20007ffe0ff */
[----:B------:R-:W-:-:S04]  /*0510*/  IMAD.WIDE R20, R7, 0x8, R10 ;  /* 0x0000000807147825 */ /* 0x000fc800078e020a */
[----:B------:R-:W-:Y:S01]  /*0520*/  IMAD.WIDE.U32 R18, R19, 0x8, R12 ;  /* 0x0000000813127825 */ /* 0x000fe200078e000c */
[----:B------:R0:W-:Y:S04]  /*0530*/  STG.E.64 desc[UR6][R16.64], R14 ;  /* 0x0000000e10007986 */ /* 0x0001e8000c101b06 */
[----:B------:R-:W2:Y:S04]  /*0540*/  LDG.E.64 R20, desc[UR6][R20.64] ;  /* 0x0000000614147981 */ /* 0x000ea8000c1e1b00 */
[----:B0-----:R-:W2:Y:S04]  /*0550*/  LDG.E.64 R16, desc[UR6][R8.64] ;  /* 0x0000000608107981 */ /* 0x001ea8000c1e1b00 */
[----:B------:R-:W2:Y:S02]  /*0560*/  LDG.E.64 R14, desc[UR6][R18.64] ;  /* 0x00000006120e7981 */ /* 0x000ea4000c1e1b00 */
[----:B--2---:R-:W-:-:S07]  /*0570*/  DFMA R20, -R20, R16, R14 ;  /* 0x000000101414722b */ /* 0x004fce000000010e */
[----:B------:R0:W-:Y:S04]  /*0580*/  STG.E.64 desc[UR6][R18.64], R20 ;  /* 0x0000001412007986 */ /* 0x0001e8000c101b06 */
[----:B------:R-:W2:Y:S01]  /*0590*/  LDG.E.64 R16, desc[UR6][R8.64] ;  /* 0x0000000608107981 */ /* 0x000ea2000c1e1b00 */
[----:B0-----:R-:W-:-:S04]  /*05a0*/  IMAD.WIDE R20, R23, 0x8, R10 ;  /* 0x0000000817147825 */ /* 0x001fc800078e020a */
[C---:B------:R-:W-:Y:S02]  /*05b0*/  IMAD.WIDE.U32 R18, R24.reuse, 0x8, R12 ;  /* 0x0000000818127825 */ /* 0x040fe400078e000c */
[----:B------:R-:W2:Y:S04]  /*05c0*/  LDG.E.64 R20, desc[UR6][R20.64] ;  /* 0x0000000614147981 */ /* 0x000ea8000c1e1b00 */
[----:B------:R-:W2:Y:S02]  /*05d0*/  LDG.E.64 R14, desc[UR6][R18.64] ;  /* 0x00000006120e7981 */ /* 0x000ea4000c1e1b00 */
[----:B--2---:R-:W-:Y:S01]  /*05e0*/  DFMA R14, -R20, R16, R14 ;  /* 0x00000010140e722b */ /* 0x004fe2000000010e */
[----:B------:R-:W-:-:S06]  /*05f0*/  VIADD R17, R24, 0xffffffff ;  /* 0xffffffff18117836 */ /* 0x000fcc0000000000 */
[----:B------:R0:W-:Y:S01]  /*0600*/  STG.E.64 desc[UR6][R18.64], R14 ;  /* 0x0000000e12007986 */ /* 0x0001e2000c101b06 */
[----:B------:R-:W-:-:S04]  /*0610*/  IMAD.WIDE.U32 R16, R17, 0x8, R12 ;  /* 0x0000000811107825 */ /* 0x000fc800078e000c */
[----:B0-----:R-:W-:Y:S01]  /*0620*/  IMAD.WIDE R14, R5, 0x8, R10 ;  /* 0x00000008050e7825 */ /* 0x001fe200078e020a */
[----:B------:R-:W2:Y:S04]  /*0630*/  LDG.E.64 R18, desc[UR6][R8.64] ;  /* 0x0000000608127981 */ /* 0x000ea8000c1e1b00 */
[----:B------:R-:W2:Y:S04]  /*0640*/  LDG.E.64 R20, desc[UR6][R14.64] ;  /* 0x000000060e147981 */ /* 0x000ea8000c1e1b00 */
[----:B------:R-:W2:Y:S01]  /*0650*/  LDG.E.64 R14, desc[UR6][R16.64] ;  /* 0x00000006100e7981 */ /* 0x000ea2000c1e1b00 */
[----:B------:R-:W-:Y:S01]  /*0660*/  VIADD R28, R24, 0xfffffffe ;  /* 0xfffffffe181c7836 */ /* 0x000fe20000000000 */
[----:B--2---:R-:W-:-:S07]  /*0670*/  DFMA R20, -R20, R18, R14 ;  /* 0x000000121414722b */ /* 0x004fce000000010e */
[----:B------:R0:W-:Y:S04]  /*0680*/  STG.E.64 desc[UR6][R16.64], R20 ;  /* 0x0000001410007986 */ /* 0x0001e8000c101b06 */
[----:B------:R-:W2:Y:S01]  /*0690*/  LDG.E.64 R18, desc[UR6][R8.64] ;  /* 0x0000000608127981 */ /* 0x000ea2000c1e1b00 */
[----:B0-----:R-:W-:-:S04]  /*06a0*/  IMAD.WIDE R20, R25, 0x8, R10 ;  /* 0x0000000819147825 */ /* 0x001fc800078e020a */
[----:B------:R-:W-:Y:S02]  /*06b0*/  IMAD.WIDE.U32 R16, R28, 0x8, R12 ;  /* 0x000000081c107825 */ /* 0x000fe400078e000c */
[----:B------:R-:W2:Y:S04]  /*06c0*/  LDG.E.64 R20, desc[UR6][R20.64] ;  /* 0x0000000614147981 */ /* 0x000ea8000c1e1b00 */
[----:B------:R-:W2:Y:S01]  /*06d0*/  LDG.E.64 R14, desc[UR6][R16.64] ;  /* 0x00000006100e7981 */ /* 0x000ea2000c1e1b00 */
[----:B------:R-:W-:Y:S01]  /*06e0*/  IADD3 R28, PT, PT, R24, -0x3, RZ ;  /* 0xfffffffd181c7810 */ /* 0x000fe20007ffe0ff */
[----:B--2---:R-:W-:Y:S01]  /*06f0*/  DFMA R14, -R20, R18, R14 ;  /* 0x00000012140e722b */ /* 0x004fe2000000010e */
[----:B------:R-:W-:-:S06]  /*0700*/  IMAD.WIDE R18, R27, 0x8, R10 ;  /* 0x000000081b127825 */ /* 0x000fcc00078e020a */
[----:B------:R0:W-:Y:S02]  /*0710*/  STG.E.64 desc[UR6][R16.64], R14 ;  /* 0x0000000e10007986 */ /* 0x0001e4000c101b06 */
[----:B0-----:R-:W-:Y:S02]  /*0720*/  IMAD.WIDE.U32 R14, R28, 0x8, R12 ;  /* 0x000000081c0e7825 */ /* 0x001fe400078e000c */
[----:B------:R-:W2:Y:S04]  /*0730*/  LDG.E.64 R16, desc[UR6][R18.64] ;  /* 0x0000000612107981 */ /* 0x000ea8000c1e1b00 */
[----:B------:R-:W2:Y:S04]  /*0740*/  LDG.E.64 R20, desc[UR6][R14.64] ;  /* 0x000000060e147981 */ /* 0x000ea8000c1e1b00 */
[----:B------:R-:W2:Y:S01]  /*0750*/  LDG.E.64 R18, desc[UR6][R8.64] ;  /* 0x0000000608127981 */ /* 0x000ea2000c1e1b00 */
[----:B------:R-:W-:Y:S01]  /*0760*/  IMAD.WIDE R10, R29, 0x8, R10 ;  /* 0x000000081d0a7825 */ /* 0x000fe200078e020a */
[----:B--2---:R-:W-:-:S03]  /*0770*/  DFMA R18, -R16, R18, R20 ;  /* 0x000000121012722b */ /* 0x004fc60000000114 */
[----:B------:R-:W-:-:S04]  /*0780*/  VIADD R21, R24, 0xfffffffc ;  /* 0xfffffffc18157836 */ /* 0x000fc80000000000 */
[----:B------:R-:W-:Y:S01]  /*0790*/  IMAD.WIDE.U32 R12, R21, 0x8, R12 ;  /* 0x00000008150c7825 */ /* 0x000fe200078e000c */
[----:B------:R0:W-:Y:S04]  /*07a0*/  STG.E.64 desc[UR6][R14.64], R18 ;  /* 0x000000120e007986 */ /* 0x0001e8000c101b06 */
[----:B------:R-:W2:Y:S04]  /*07b0*/  LDG.E.64 R10, desc[UR6][R10.64] ;  /* 0x000000060a0a7981 */ /* 0x000ea8000c1e1b00 */
[----:B------:R-:W2:Y:S04]  /*07c0*/  LDG.E.64 R20, desc[UR6][R8.64] ;  /* 0x0000000608147981 */ /* 0x000ea8000c1e1b00 */
[----:B------:R-:W2:Y:S01]  /*07d0*/  LDG.E.64 R16, desc[UR6][R12.64] ;  /* 0x000000060c107981 */ /* 0x000ea2000c1e1b00 */
[----:B------:R-:W-:-:S05]  /*07e0*/  VIADD R26, R26, 0x8 ;  /* 0x000000081a1a7836 */ /* 0x000fca0000000000 */
[----:B------:R-:W-:Y:S02]  /*07f0*/  ISETP.NE.AND P0, PT, R26, RZ, PT ;  /* 0x000000ff1a00720c */ /* 0x000fe40003f05270 */
[----:B------:R-:W-:Y:S01]  /*0800*/  IADD3 R24, PT, PT, R24, -0x8, RZ ;  /* 0xfffffff818187810 */ /* 0x000fe20007ffe0ff */
[----:B--2---:R-:W-:-:S07]  /*0810*/  DFMA R16, -R10, R20, R16 ;  /* 0x000000140a10722b */ /* 0x004fce0000000110 */
[----:B------:R0:W-:Y:S01]  /*0820*/  STG.E.64 desc[UR6][R12.64], R16 ;  /* 0x000000100c007986 */ /* 0x0001e2000c101b06 */
[----:B------:R-:W-:-:S04]  /*0830*/  IADD3 R20, PT, PT, -R4, RZ, RZ ;  /* 0x000000ff04147210 */ /* 0x000fc80007ffe1ff */
[C---:B------:R-:W-:Y:S01]  /*0840*/  LEA R23, R20.reuse, R23, 0x3 ;  /* 0x0000001714177211 */ /* 0x040fe200078e18ff */
[C---:B------:R-:W-:Y:S01]  /*0850*/  IMAD R6, R20.reuse, 0x8, R6 ;  /* 0x0000000814067824 */ /* 0x040fe200078e0206 */
[C---:B------:R-:W-:Y:S01]  /*0860*/  LEA R27, R20.reuse, R27, 0x3 ;  /* 0x0000001b141b7211 */ /* 0x040fe200078e18ff */
[C---:B------:R-:W-:Y:S02]  /*0870*/  IMAD R7, R20.reuse, 0x8, R7 ;  /* 0x0000000814077824 */ /* 0x040fe400078e0207 */
[C---:B------:R-:W-:Y:S02]  /*0880*/  IMAD R5, R20.reuse, 0x8, R5 ;  /* 0x0000000814057824 */ /* 0x040fe400078e0205 */
[C---:B------:R-:W-:Y:S02]  /*0890*/  IMAD R25, R20.reuse, 0x8, R25 ;  /* 0x0000000814197824 */ /* 0x040fe400078e0219 */
[C---:B------:R-:W-:Y:S02]  /*08a0*/  IMAD R29, R20.reuse, 0x8, R29 ;  /* 0x00000008141d7824 */ /* 0x040fe400078e021d */
[----:B------:R-:W-:Y:S01]  /*08b0*/  IMAD R22, R20, 0x8, R22 ;  /* 0x0000000814167824 */ /* 0x000fe200078e0216 */
[----:B0-----:R-:W-:Y:S06]  /*08c0*/  @P0 BRA `(.L_x_3) ;  /* 0xfffffff800c80947 */ /* 0x001fec000383ffff */
[----:B------:R-:W-:-:S07]  /*08d0*/  VIADD R15, R24, 0x4 ;  /* 0x00000004180f7836 */ /* 0x000fce0000000000 */
.L_x_2:
[----:B------:R-:W-:-:S13]  /*08e0*/  LOP3.LUT P0, RZ, R3, 0x7, RZ, 0xc0, !PT ;  /* 0x0000000703ff7812 */ /* 0x000fda000780c0ff */
[----:B------:R-:W-:Y:S05]  /*08f0*/  @!P0 BRA `(.L_x_1) ;  /* 0x0000000400788947 */ /* 0x000fea0003800000 */
[----:B------:R-:W0:Y:S01]  /*0900*/  LDCU.U16 UR5, c[0x0][0x384] ;  /* 0x00007080ff0577ac */ /* 0x000e220008000400 */
[----:B------:R-:W-:-:S05]  /*0910*/  IMAD.MOV R4, RZ, RZ, -R2 ;  /* 0x000000ffff047224 */ /* 0x000fca00078e0a02 */
[----:B------:R-:W-:-:S04]  /*0920*/  PRMT R4, R4, 0x7710, RZ ;  /* 0x0000771004047816 */ /* 0x000fc800000000ff */
[----:B0-----:R-:W-:-:S04]  /*0930*/  IADD3 R4, PT, PT, R4, UR5, RZ ;  /* 0x0000000504047c10 */ /* 0x001fc8000fffe0ff */
[----:B------:R-:W-:-:S04]  /*0940*/  LOP3.LUT R4, R4, 0x7, RZ, 0xc0, !PT ;  /* 0x0000000704047812 */ /* 0x000fc800078ec0ff */
[C---:B------:R-:W-:Y:S01]  /*0950*/  LOP3.LUT P1, RZ, R4.reuse, 0x3, RZ, 0xc0, !PT ;  /* 0x0000000304ff7812 */ /* 0x040fe2000782c0ff */
[----:B------:R-:W-:-:S05]  /*0960*/  VIADD R5, R4, 0xffffffff ;  /* 0xffffffff04057836 */ /* 0x000fca0000000000 */
[----:B------:R-:W-:-:S13]  /*0970*/  ISETP.GE.U32.AND P0, PT, R5, 0x3, PT ;  /* 0x000000030500780c */ /* 0x000fda0003f06070 */
[----:B------:R-:W-:Y:S05]  /*0980*/  @!P0 BRA `(.L_x_4) ;  /* 0x0000000000a48947 */ /* 0x000fea0003800000 */
[----:B------:R-:W0:Y:S01]  /*0990*/  LDC R14, c[0x0][0x380] ;  /* 0x0000e000ff0e7b82 */ /* 0x000e220000000800 */
[----:B------:R-:W-:Y:S01]  /*09a0*/  VIADD R17, R15, 0xffffffff ;  /* 0xffffffff0f117836 */ /* 0x000fe20000000000 */
[----:B------:R-:W2:Y:S06]  /*09b0*/  LDG.E.64 R12, desc[UR6][R8.64] ;  /* 0x00000006080c7981 */ /* 0x000eac000c1e1b00 */
[----:B------:R-:W1:Y:S08]  /*09c0*/  LDC.64 R4, c[0x0][0x390] ;  /* 0x0000e400ff047b82 */ /* 0x000e700000000a00 */
[----:B------:R-:W3:Y:S01]  /*09d0*/  LDC.64 R6, c[0x0][0x388] ;  /* 0x0000e200ff067b82 */ /* 0x000ee20000000a00 */
[----:B0-----:R-:W-:-:S02]  /*09e0*/  IMAD R27, R17, R14, R3 ;  /* 0x0000000e111b7224 */ /* 0x001fc400078e0203 */
[----:B-1----:R-:W-:-:S05]  /*09f0*/  IMAD.WIDE.U32 R10, R17, 0x8, R4 ;  /* 0x00000008110a7825 */ /* 0x002fca00078e0004 */
[----:B------:R-:W2:Y:S01]  /*0a00*/  LDG.E.64 R18, desc[UR6][R10.64] ;  /* 0x000000060a127981 */ /* 0x000ea2000c1e1b00 */
[----:B---3--:R-:W-:-:S05]  /*0a10*/  IMAD.WIDE R26, R27, 0x8, R6 ;  /* 0x000000081b1a7825 */ /* 0x008fca00078e0206 */
[----:B------:R-:W2:Y:S01]  /*0a20*/  LDG.E.64 R20, desc[UR6][R26.64] ;  /* 0x000000061a147981 */ /* 0x000ea2000c1e1b00 */
[----:B------:R-:W-:Y:S02]  /*0a30*/  IMAD R16, R17, R14, -R14 ;  /* 0x0000000e11107224 */ /* 0x000fe400078e0a0e */
[----:B------:R-:W-:-:S03]  /*0a40*/  VIADD R17, R15, 0xfffffffe ;  /* 0xfffffffe0f117836 */ /* 0x000fc60000000000 */
[----:B------:R-:W-:-:S05]  /*0a50*/  IADD3 R29, PT, PT, R16, R3, RZ ;  /* 0x00000003101d7210 */ /* 0x000fca0007ffe0ff */
[----:B------:R-:W-:Y:S01]  /*0a60*/  IMAD.WIDE R28, R29, 0x8, R6 ;  /* 0x000000081d1c7825 */ /* 0x000fe200078e0206 */
[----:B--2---:R-:W-:-:S03]  /*0a70*/  DFMA R20, -R20, R12, R18 ;  /* 0x0000000c1414722b */ /* 0x004fc60000000112 */
[----:B------:R-:W-:-:S04]  /*0a80*/  IMAD.WIDE.U32 R12, R17, 0x8, R4 ;  /* 0x00000008110c7825 */ /* 0x000fc800078e0004 */
[----:B------:R0:W-:Y:S04]  /*0a90*/  STG.E.64 desc[UR6][R10.64], R20 ;  /* 0x000000140a007986 */ /* 0x0001e8000c101b06 */
[----:B------:R-:W2:Y:S04]  /*0aa0*/  LDG.E.64 R18, desc[UR6][R28.64] ;  /* 0x000000061c127981 */ /* 0x000ea8000c1e1b00 */
[----:B------:R-:W2:Y:S04]  /*0ab0*/  LDG.E.64 R22, desc[UR6][R8.64] ;  /* 0x0000000608167981 */ /* 0x000ea8000c1e1b00 */
[----:B------:R-:W2:Y:S01]  /*0ac0*/  LDG.E.64 R24, desc[UR6][R12.64] ;  /* 0x000000060c187981 */ /* 0x000ea2000c1e1b00 */
[----:B------:R-:W-:-:S02]  /*0ad0*/  IADD3 R16, PT, PT, R16, -R14, RZ ;  /* 0x8000000e10107210 */ /* 0x000fc40007ffe0ff */
[----:B------:R-:W-:-:S03]  /*0ae0*/  IADD3 R17, PT, PT, R15, -0x3, RZ ;  /* 0xfffffffd0f117810 */ /* 0x000fc60007ffe0ff */
[----:B------:R-:W-:Y:S01]  /*0af0*/  IMAD.IADD R27, R16, 0x1, R3 ;  /* 0x00000001101b7824 */ /* 0x000fe200078e0203 */
[----:B--2---:R-:W-:-:S03]  /*0b00*/  DFMA R22, -R18, R22, R24 ;  /* 0x000000161216722b */ /* 0x004fc60000000118 */
[----:B------:R-:W-:-:S04]  /*0b10*/  IMAD.WIDE R24, R27, 0x8, R6 ;  /* 0x000000081b187825 */ /* 0x000fc800078e0206 */
[----:B------:R-:W-:Y:S01]  /*0b20*/  IMAD.WIDE.U32 R18, R17, 0x8, R4 ;  /* 0x0000000811127825 */ /* 0x000fe200078e0004 */
[----:B------:R1:W-:Y:S04]  /*0b30*/  STG.E.64 desc[UR6][R12.64], R22 ;  /* 0x000000160c007986 */ /* 0x0003e8000c101b06 */
[----:B------:R-:W2:Y:S04]  /*0b40*/  LDG.E.64 R24, desc[UR6][R24.64] ;  /* 0x0000000618187981 */ /* 0x000ea8000c1e1b00 */
[----:B0-----:R-:W2:Y:S04]  /*0b50*/  LDG.E.64 R10, desc[UR6][R8.64] ;  /* 0x00000006080a7981 */ /* 0x001ea8000c1e1b00 */
[----:B------:R-:W2:Y:S01]  /*0b60*/  LDG.E.64 R20, desc[UR6][R18.64] ;  /* 0x0000000612147981 */ /* 0x000ea2000c1e1b00 */
[----:B------:R-:W-:Y:S01]  /*0b70*/  IADD3 R17, PT, PT, R3, -R14, R16 ;  /* 0x8000000e03117210 */ /* 0x000fe20007ffe010 */
[----:B------:R-:W-:-:S04]  /*0b80*/  VIADD R15, R15, 0xfffffffc ;  /* 0xfffffffc0f0f7836 */ /* 0x000fc80000000000 */
[----:B------:R-:W-:-:S04]  /*0b90*/  IMAD.WIDE R6, R17, 0x8, R6 ;  /* 0x0000000811067825 */ /* 0x000fc800078e0206 */
[----:B------:R-:W-:Y:S01]  /*0ba0*/  IMAD.WIDE.U32 R16, R15, 0x8, R4 ;  /* 0x000000080f107825 */ /* 0x000fe200078e0004 */
[----:B--2---:R-:W-:-:S07]  /*0bb0*/  DFMA R10, -R24, R10, R20 ;  /* 0x0000000a180a722b */ /* 0x004fce0000000114 */
[----:B------:R0:W-:Y:S04]  /*0bc0*/  STG.E.64 desc[UR6][R18.64], R10 ;  /* 0x0000000a12007986 */ /* 0x0001e8000c101b06 */
[----:B------:R-:W2:Y:S04]  /*0bd0*/  LDG.E.64 R6, desc[UR6][R6.64] ;  /* 0x0000000606067981 */ /* 0x000ea8000c1e1b00 */
[----:B------:R-:W2:Y:S04]  /*0be0*/  LDG.E.64 R4, desc[UR6][R8.64] ;  /* 0x0000000608047981 */ /* 0x000ea8000c1e1b00 */
[----:B-1----:R-:W2:Y:S02]  /*0bf0*/  LDG.E.64 R12, desc[UR6][R16.64] ;  /* 0x00000006100c7981 */ /* 0x002ea4000c1e1b00 */
[----:B--2---:R-:W-:-:S07]  /*0c00*/  DFMA R4, -R6, R4, R12 ;  /* 0x000000040604722b */ /* 0x004fce000000010c */
[----:B------:R0:W-:Y:S04]  /*0c10*/  STG.E.64 desc[UR6][R16.64], R4 ;  /* 0x0000000410007986 */ /* 0x0001e8000c101b06 */
.L_x_4:
[----:B------:R-:W-:Y:S05]  /*0c20*/  @!P1 BRA `(.L_x_1) ;  /* 0x0000000000ac9947 */ /* 0x000fea0003800000 */
[----:B0-----:R-:W-:-:S04]  /*0c30*/  IADD3 R4, PT, PT, RZ, -R0, RZ ;  /* 0x80000000ff047210 */ /* 0x001fc80007ffe0ff */
[----:B------:R-:W-:-:S05]  /*0c40*/  PRMT R4, R4, 0x7710, RZ ;  /* 0x0000771004047816 */ /* 0x000fca00000000ff */
[----:B------:R-:W-:-:S05]  /*0c50*/  VIADD R4, R4, UR5 ;  /* 0x0000000504047c36 */ /* 0x000fca0008000000 */
[C---:B------:R-:W-:Y:S02]  /*0c60*/  LOP3.LUT R5, R4.reuse, 0x3, RZ, 0xc0, !PT ;  /* 0x0000000304057812 */ /* 0x040fe400078ec0ff */
[----:B------:R-:W-:Y:S02]  /*0c70*/  LOP3.LUT R4, R4, 0x1, RZ, 0xc0, !PT ;  /* 0x0000000104047812 */ /* 0x000fe400078ec0ff */
[----:B------:R-:W-:Y:S02]  /*0c80*/  ISETP.NE.AND P0, PT, R5, 0x1, PT ;  /* 0x000000010500780c */ /* 0x000fe40003f05270 */
[----:B------:R-:W-:-:S11]  /*0c90*/  ISETP.NE.U32.AND P1, PT, R4, 0x1, PT ;  /* 0x000000010400780c */ /* 0x000fd60003f25070 */
[----:B------:R-:W-:Y:S05]  /*0ca0*/  @!P0 BRA `(.L_x_5) ;  /* 0x0000000000588947 */ /* 0x000fea0003800000 */
[----:B------:R-:W0:Y:S01]  /*0cb0*/  LDC R21, c[0x0][0x380] ;  /* 0x0000e000ff157b82 */ /* 0x000e220000000800 */
[----:B------:R-:W-:Y:S01]  /*0cc0*/  IADD3 R14, PT, PT, R15, -0x1, RZ ;  /* 0xffffffff0f0e7810 */ /* 0x000fe20007ffe0ff */
[----:B------:R-:W2:Y:S06]  /*0cd0*/  LDG.E.64 R16, desc[UR6][R8.64] ;  /* 0x0000000608107981 */ /* 0x000eac000c1e1b00 */
[----:B------:R-:W1:Y:S08]  /*0ce0*/  LDC.64 R10, c[0x0][0x388] ;  /* 0x0000e200ff0a7b82 */ /* 0x000e700000000a00 */
[----:B------:R-:W3:Y:S01]  /*0cf0*/  LDC.64 R6, c[0x0][0x390] ;  /* 0x0000e400ff067b82 */ /* 0x000ee20000000a00 */
[----:B0-----:R-:W-:-:S04]  /*0d00*/  IMAD R19, R14, R21, R3 ;  /* 0x000000150e137224 */ /* 0x001fc800078e0203 */
[----:B-1----:R-:W-:-:S06]  /*0d10*/  IMAD.WIDE R18, R19, 0x8, R10 ;  /* 0x0000000813127825 */ /* 0x002fcc00078e020a */
[----:B------:R-:W2:Y:S01]  /*0d20*/  LDG.E.64 R18, desc[UR6][R18.64] ;  /* 0x0000000612127981 */ /* 0x000ea2000c1e1b00 */
[----:B---3--:R-:W-:-:S05]  /*0d30*/  IMAD.WIDE.U32 R4, R14, 0x8, R6 ;  /* 0x000000080e047825 */ /* 0x008fca00078e0006 */
[----:B------:R-:W2:Y:S01]  /*0d40*/  LDG.E.64 R12, desc[UR6][R4.64] ;  /* 0x00000006040c7981 */ /* 0x000ea2000c1e1b00 */
[----:B------:R-:W-:Y:S01]  /*0d50*/  IMAD R14, R14, R21, -R21 ;  /* 0x000000150e0e7224 */ /* 0x000fe200078e0a15 */
[----:B------:R-:W-:-:S03]  /*0d60*/  IADD3 R15, PT, PT, R15, -0x2, RZ ;  /* 0xfffffffe0f0f7810 */ /* 0x000fc60007ffe0ff */
[----:B------:R-:W-:Y:S02]  /*0d70*/  IMAD.IADD R21, R14, 0x1, R3 ;  /* 0x000000010e157824 */ /* 0x000fe400078e0203 */
[----:B------:R-:W-:-:S04]  /*0d80*/  IMAD.WIDE.U32 R22, R15, 0x8, R6 ;  /* 0x000000080f167825 */ /* 0x000fc800078e0006 */
[----:B------:R-:W-:Y:S01]  /*0d90*/  IMAD.WIDE R20, R21, 0x8, R10 ;  /* 0x0000000815147825 */ /* 0x000fe200078e020a */
[----:B--2---:R-:W-:-:S07]  /*0da0*/  DFMA R12, -R18, R16, R12 ;  /* 0x00000010120c722b */ /* 0x004fce000000010c */
[----:B------:R0:W-:Y:S04]  /*0db0*/  STG.E.64 desc[UR6][R4.64], R12 ;  /* 0x0000000c04007986 */ /* 0x0001e8000c101b06 */
[----:B------:R-:W2:Y:S04]  /*0dc0*/  LDG.E.64 R6, desc[UR6][R20.64] ;  /* 0x0000000614067981 */ /* 0x000ea8000c1e1b00 */
[----:B------:R-:W2:Y:S04]  /*0dd0*/  LDG.E.64 R10, desc[UR6][R8.64] ;  /* 0x00000006080a7981 */ /* 0x000ea8000c1e1b00 */
[----:B------:R-:W2:Y:S02]  /*0de0*/  LDG.E.64 R16, desc[UR6][R22.64] ;  /* 0x0000000616107981 */ /* 0x000ea4000c1e1b00 */
[----:B--2---:R-:W-:-:S07]  /*0df0*/  DFMA R6, -R6, R10, R16 ;  /* 0x0000000a0606722b */ /* 0x004fce0000000110 */
[----:B------:R0:W-:Y:S04]  /*0e00*/  STG.E.64 desc[UR6][R22.64], R6 ;  /* 0x0000000616007986 */ /* 0x0001e8000c101b06 */
.L_x_5:
[----:B------:R-:W-:Y:S05]  /*0e10*/  @P1 BRA `(.L_x_1) ;  /* 0x0000000000301947 */ /* 0x000fea0003800000 */
[----:B0-----:R-:W0:Y:S01]  /*0e20*/  LDC.64 R4, c[0x0][0x388] ;  /* 0x0000e200ff047b82 */ /* 0x001e220000000a00 */
[----:B------:R-:W1:Y:S01]  /*0e30*/  LDCU UR5, c[0x0][0x380] ;  /* 0x00007000ff0577ac */ /* 0x000e620008000800 */
[----:B------:R-:W-:Y:S01]  /*0e40*/  VIADD R10, R15, 0xffffffff ;  /* 0xffffffff0f0a7836 */ /* 0x000fe20000000000 */
[----:B------:R-:W2:Y:S05]  /*0e50*/  LDG.E.64 R8, desc[UR6][R8.64] ;  /* 0x0000000608087981 */ /* 0x000eaa000c1e1b00 */
[----:B------:R-:W3:Y:S01]  /*0e60*/  LDC.64 R6, c[0x0][0x390] ;  /* 0x0000e400ff067b82 */ /* 0x000ee20000000a00 */
[----:B-1----:R-:W-:-:S04]  /*0e70*/  IMAD R11, R10, UR5, R3 ;  /* 0x000000050a0b7c24 */ /* 0x002fc8000f8e0203 */
[----:B0-----:R-:W-:-:S06]  /*0e80*/  IMAD.WIDE R4, R11, 0x8, R4 ;  /* 0x000000080b047825 */ /* 0x001fcc00078e0204 */
[----:B------:R-:W2:Y:S01]  /*0e90*/  LDG.E.64 R4, desc[UR6][R4.64] ;  /* 0x0000000604047981 */ /* 0x000ea2000c1e1b00 */
[----:B---3--:R-:W-:-:S05]  /*0ea0*/  IMAD.WIDE.U32 R6, R10, 0x8, R6 ;  /* 0x000000080a067825 */ /* 0x008fca00078e0006 */
[----:B------:R-:W2:Y:S02]  /*0eb0*/  LDG.E.64 R10, desc[UR6][R6.64] ;  /* 0x00000006060a7981 */ /* 0x000ea4000c1e1b00 */
[----:B--2---:R-:W-:-:S07]  /*0ec0*/  DFMA R10, -R4, R8, R10 ;  /* 0x00000008040a722b */ /* 0x004fce000000010a */
[----:B------:R1:W-:Y:S04]  /*0ed0*/  STG.E.64 desc[UR6][R6.64], R10 ;  /* 0x0000000a06007986 */ /* 0x0003e8000c101b06 */
.L_x_1:
[C---:B------:R-:W-:Y:S01]  /*0ee0*/  ISETP.NE.AND P0, PT, R3.reuse, RZ, PT ;  /* 0x000000ff0300720c */ /* 0x040fe20003f05270 */
[----:B------:R-:W-:Y:S01]  /*0ef0*/  UIADD3 UR4, UPT, UPT, UR4, 0x1, URZ ;  /* 0x0000000104047890 */ /* 0x000fe2000fffe0ff */
[----:B------:R-:W-:Y:S01]  /*0f00*/  IADD3 R2, PT, PT, R2, 0x1, RZ ;  /* 0x0000000102027810 */ /* 0x000fe20007ffe0ff */
[----:B------:R-:W-:Y:S01]  /*0f10*/  VIADD R0, R0, 0x1 ;  /* 0x0000000100007836 */ /* 0x000fe20000000000 */
[----:B------:R-:W-:-:S09]  /*0f20*/  IADD3 R3, PT, PT, R3, -0x1, RZ ;  /* 0xffffffff03037810 */ /* 0x000fd20007ffe0ff */
[----:B------:R-:W-:Y:S05]  /*0f30*/  @P0 BRA `(.L_x_6) ;  /* 0xfffffff000600947 */ /* 0x000fea000383ffff */
[----:B------:R-:W-:Y:S05]  /*0f40*/  EXIT ;  /* 0x000000000000794d */ /* 0x000fea0003800000 */
        .weak           $__internal_0_$__cuda_sm20_div_rn_f64_full
        .type           $__internal_0_$__cuda_sm20_div_rn_f64_full,@function
        .size           $__internal_0_$__cuda_sm20_div_rn_f64_full,(.L_x_13 - $__internal_0_$__cuda_sm20_div_rn_f64_full)
$__internal_0_$__cuda_sm20_div_rn_f64_full:
[C---:B------:R-:W-:Y:S01]  /*0f50*/  FSETP.GEU.AND P0, PT, |R11|.reuse, 1.469367938527859385e-39, PT ;  /* 0x001000000b00780b */ /* 0x040fe20003f0e200 */
[----:B------:R-:W-:Y:S01]  /*0f60*/  IMAD.MOV.U32 R15, RZ, RZ, 0x1ca00000 ;  /* 0x1ca00000ff0f7424 */ /* 0x000fe200078e00ff */
[C---:B------:R-:W-:Y:S02]  /*0f70*/  LOP3.LUT R12, R11.reuse, 0x800fffff, RZ, 0xc0, !PT ;  /* 0x800fffff0b0c7812 */ /* 0x040fe400078ec0ff */
[----:B------:R-:W-:Y:S02]  /*0f80*/  MOV R16, 0x1 ;  /* 0x0000000100107802 */ /* 0x000fe40000000f00 */
[----:B------:R-:W-:Y:S01]  /*0f90*/  LOP3.LUT R13, R12, 0x3ff00000, RZ, 0xfc, !PT ;  /* 0x3ff000000c0d7812 */ /* 0x000fe200078efcff */
[----:B------:R-:W-:Y:S01]  /*0fa0*/  IMAD.MOV.U32 R12, RZ, RZ, R10 ;  /* 0x000000ffff0c7224 */ /* 0x000fe200078e000a */
[----:B------:R-:W-:Y:S02]  /*0fb0*/  LOP3.LUT R21, R11, 0x7ff00000, RZ, 0xc0, !PT ;  /* 0x7ff000000b157812 */ /* 0x000fe400078ec0ff */
[----:B------:R-:W-:-:S03]  /*0fc0*/  LOP3.LUT R20, R7, 0x7ff00000, RZ, 0xc0, !PT ;  /* 0x7ff0000007147812 */ /* 0x000fc600078ec0ff */
[----:B------:R-:W-:Y:S01]  /*0fd0*/  @!P0 DMUL R12, R10, 8.98846567431157953865e+307 ;  /* 0x7fe000000a0c8828 */ /* 0x000fe20000000000 */
[----:B------:R-:W-:Y:S02]  /*0fe0*/  ISETP.GE.U32.AND P1, PT, R20, R21, PT ;  /* 0x000000151400720c */ /* 0x000fe40003f26070 */
[----:B------:R-:W-:-:S03]  /*0ff0*/  MOV R24, R20 ;  /* 0x0000001400187202 */ /* 0x000fc60000000f00 */
[----:B------:R-:W0:Y:S02]  /*1000*/  MUFU.RCP64H R17, R13 ;  /* 0x0000000d00117308 */ /* 0x000e240000001800 */
[----:B0-----:R-:W-:-:S08]  /*1010*/  DFMA R4, R16, -R12, 1 ;  /* 0x3ff000001004742b */ /* 0x001fd0000000080c */
[----:B------:R-:W-:-:S08]  /*1020*/  DFMA R4, R4, R4, R4 ;  /* 0x000000040404722b */ /* 0x000fd00000000004 */
[----:B------:R-:W-:Y:S01]  /*1030*/  DFMA R16, R16, R4, R16 ;  /* 0x000000041010722b */ /* 0x000fe20000000010 */
[----:B------:R-:W-:Y:S01]  /*1040*/  SEL R5, R15, 0x63400000, !P1 ;  /* 0x634000000f057807 */ /* 0x000fe20004800000 */
[----:B------:R-:W-:Y:S01]  /*1050*/  IMAD.MOV.U32 R4, RZ, RZ, R6 ;  /* 0x000000ffff047224 */ /* 0x000fe200078e0006 */
[----:B------:R-:W-:Y:S02]  /*1060*/  FSETP.GEU.AND P1, PT, |R7|, 1.469367938527859385e-39, PT ;  /* 0x001000000700780b */ /* 0x000fe40003f2e200 */
[----:B------:R-:W-:-:S03]  /*1070*/  LOP3.LUT R5, R5, 0x800fffff, R7, 0xf8, !PT ;  /* 0x800fffff05057812 */ /* 0x000fc600078ef807 */
[----:B------:R-:W-:-:S08]  /*1080*/  DFMA R18, R16, -R12, 1 ;  /* 0x3ff000001012742b */ /* 0x000fd0000000080c */
[----:B------:R-:W-:Y:S01]  /*1090*/  DFMA R16, R16, R18, R16 ;  /* 0x000000121010722b */ /* 0x000fe20000000010 */
[----:B------:R-:W-:Y:S10]  /*10a0*/  @P1 BRA `(.L_x_7) ;  /* 0x0000000000201947 */ /* 0x000ff40003800000 */
[----:B------:R-:W-:Y:S02]  /*10b0*/  LOP3.LUT R19, R11, 0x7ff00000, RZ, 0xc0, !PT ;  /* 0x7ff000000b137812 */ /* 0x000fe400078ec0ff */
[----:B------:R-:W-:Y:S02]  /*10c0*/  MOV R18, RZ ;  /* 0x000000ff00127202 */ /* 0x000fe40000000f00 */
[----:B------:R-:W-:-:S04]  /*10d0*/  ISETP.GE.U32.AND P1, PT, R20, R19, PT ;  /* 0x000000131400720c */ /* 0x000fc80003f26070 */
[----:B------:R-:W-:-:S04]  /*10e0*/  SEL R19, R15, 0x63400000, !P1 ;  /* 0x634000000f137807 */ /* 0x000fc80004800000 */
[----:B------:R-:W-:-:S04]  /*10f0*/  LOP3.LUT R19, R19, 0x80000000, R7, 0xf8, !PT ;  /* 0x8000000013137812 */ /* 0x000fc800078ef807 */
[----:B------:R-:W-:-:S06]  /*1100*/  LOP3.LUT R19, R19, 0x100000, RZ, 0xfc, !PT ;  /* 0x0010000013137812 */ /* 0x000fcc00078efcff */
[----:B------:R-:W-:-:S10]  /*1110*/  DFMA R4, R4, 2, -R18 ;  /* 0x400000000404782b */ /* 0x000fd40000000812 */
[----:B------:R-:W-:-:S07]  /*1120*/  LOP3.LUT R24, R5, 0x7ff00000, RZ, 0xc0, !PT ;  /* 0x7ff0000005187812 */ /* 0x000fce00078ec0ff */
.L_x_7:
[----:B------:R-:W-:Y:S01]  /*1130*/  VIADD R25, R24, 0xffffffff ;  /* 0xffffffff18197836 */ /* 0x000fe20000000000 */
[----:B------:R-:W-:Y:S01]  /*1140*/  @!P0 LOP3.LUT R21, R13, 0x7ff00000, RZ, 0xc0, !PT ;  /* 0x7ff000000d158812 */ /* 0x000fe200078ec0ff */
[----:B------:R-:W-:-:S03]  /*1150*/  DMUL R18, R16, R4 ;  /* 0x0000000410127228 */ /* 0x000fc60000000000 */
[----:B------:R-:W-:Y:S02]  /*1160*/  ISETP.GT.U32.AND P0, PT, R25, 0x7feffffe, PT ;  /* 0x7feffffe1900780c */ /* 0x000fe40003f04070 */
[----:B------:R-:W-:-:S03]  /*1170*/  IADD3 R25, PT, PT, R21, -0x1, RZ ;  /* 0xffffffff15197810 */ /* 0x000fc60007ffe0ff */
[----:B------:R-:W-:Y:S01]  /*1180*/  DFMA R22, R18, -R12, R4 ;  /* 0x8000000c1216722b */ /* 0x000fe20000000004 */
[----:B------:R-:W-:-:S07]  /*1190*/  ISETP.GT.U32.OR P0, PT, R25, 0x7feffffe, P0 ;  /* 0x7feffffe1900780c */ /* 0x000fce0000704470 */
[----:B------:R-:W-:-:S06]  /*11a0*/  DFMA R16, R16, R22, R18 ;  /* 0x000000161010722b */ /* 0x000fcc0000000012 */
[----:B------:R-:W-:Y:S05]  /*11b0*/  @P0 BRA `(.L_x_8) ;  /* 0x00000000006c0947 */ /* 0x000fea0003800000 */
[----:B------:R-:W-:-:S04]  /*11c0*/  LOP3.LUT R7, R11, 0x7ff00000, RZ, 0xc0, !PT ;  /* 0x7ff000000b077812 */ /* 0x000fc800078ec0ff */
[CC--:B------:R-:W-:Y:S02]  /*11d0*/  VIADDMNMX R6, R20.reuse, -R7.reuse, 0xb9600000, !PT ;  /* 0xb960000014067446 */ /* 0x0c0fe40007800907 */
[----:B------:R-:W-:Y:S01]  /*11e0*/  ISETP.GE.U32.AND P0, PT, R20, R7, PT ;  /* 0x000000071400720c */ /* 0x000fe20003f06070 */
[----:B------:R-:W-:Y:S01]  /*11f0*/  IMAD.MOV.U32 R20, RZ, RZ, RZ ;  /* 0x000000ffff147224 */ /* 0x000fe200078e00ff */
[----:B------:R-:W-:Y:S02]  /*1200*/  VIMNMX R6, PT, PT, R6, 0x46a00000, PT ;  /* 0x46a0000006067848 */ /* 0x000fe40003fe0100 */
[----:B------:R-:W-:-:S05]  /*1210*/  SEL R15, R15, 0x63400000, !P0 ;  /* 0x634000000f0f7807 */ /* 0x000fca0004000000 */
[----:B------:R-:W-:-:S05]  /*1220*/  IMAD.IADD R6, R6, 0x1, -R15 ;  /* 0x0000000106067824 */ /* 0x000fca00078e0a0f */
[----:B------:R-:W-:-:S06]  /*1230*/  IADD3 R21, PT, PT, R6, 0x7fe00000, RZ ;  /* 0x7fe0000006157810 */ /* 0x000fcc0007ffe0ff */
[----:B------:R-:W-:-:S10]  /*1240*/  DMUL R18, R16, R20 ;  /* 0x0000001410127228 */ /* 0x000fd40000000000 */
[----:B------:R-:W-:-:S13]  /*1250*/  FSETP.GTU.AND P0, PT, |R19|, 1.469367938527859385e-39, PT ;  /* 0x001000001300780b */ /* 0x000fda0003f0c200 */
[----:B------:R-:W-:Y:S05]  /*1260*/  @P0 BRA `(.L_x_9) ;  /* 0x0000000000940947 */ /* 0x000fea0003800000 */
[----:B------:R-:W-:Y:S01]  /*1270*/  DFMA R4, R16, -R12, R4 ;  /* 0x8000000c1004722b */ /* 0x000fe20000000004 */
[----:B------:R-:W-:-:S09]  /*1280*/  MOV R20, RZ ;  /* 0x000000ff00147202 */ /* 0x000fd20000000f00 */
[C---:B------:R-:W-:Y:S02]  /*1290*/  FSETP.NEU.AND P0, PT, R5.reuse, RZ, PT ;  /* 0x000000ff0500720b */ /* 0x040fe40003f0d000 */
[----:B------:R-:W-:-:S04]  /*12a0*/  LOP3.LUT R11, R5, 0x80000000, R11, 0x48, !PT ;  /* 0x80000000050b7812 */ /* 0x000fc800078e480b */
[----:B------:R-:W-:-:S07]  /*12b0*/  LOP3.LUT R21, R11, R21, RZ, 0xfc, !PT ;  /* 0x000000150b157212 */ /* 0x000fce00078efcff */
[----:B------:R-:W-:Y:S05]  /*12c0*/  @!P0 BRA `(.L_x_9) ;  /* 0x00000000007c8947 */ /* 0x000fea0003800000 */
[----:B------:R-:W-:Y:S01]  /*12d0*/  IMAD.MOV R5, RZ, RZ, -R6 ;  /* 0x000000ffff057224 */ /* 0x000fe200078e0a06 */
[----:B------:R-:W-:-:S06]  /*12e0*/  MOV R4, RZ ;  /* 0x000000ff00047202 */ /* 0x000fcc0000000f00 */
[----:B------:R-:W-:Y:S02]  /*12f0*/  DFMA R4, R18, -R4, R16 ;  /* 0x800000041204722b */ /* 0x000fe40000000010 */
[----:B------:R-:W-:-:S04]  /*1300*/  DMUL.RP R16, R16, R20 ;  /* 0x0000001410107228 */ /* 0x000fc80000008000 */
[----:B------:R-:W-:-:S04]  /*1310*/  IADD3 R4, PT, PT, -R6, -0x43300000, RZ ;  /* 0xbcd0000006047810 */ /* 0x000fc80007ffe1ff */
[----:B------:R-:W-:Y:S02]  /*1320*/  FSETP.NEU.AND P0, PT, |R5|, R4, PT ;  /* 0x000000040500720b */ /* 0x000fe40003f0d200 */
[----:B------:R-:W-:Y:S02]  /*1330*/  LOP3.LUT R11, R17, R11, RZ, 0x3c, !PT ;  /* 0x0000000b110b7212 */ /* 0x000fe400078e3cff */
[----:B------:R-:W-:Y:S02]  /*1340*/  FSEL R18, R16, R18, !P0 ;  /* 0x0000001210127208 */ /* 0x000fe40004000000 */
[----:B------:R-:W-:Y:S01]  /*1350*/  FSEL R19, R11, R19, !P0 ;  /* 0x000000130b137208 */ /* 0x000fe20004000000 */
[----:B------:R-:W-:Y:S06]  /*1360*/  BRA `(.L_x_9) ;  /* 0x0000000000547947 */ /* 0x000fec0003800000 */
.L_x_8:
[----:B------:R-:W-:-:S14]  /*1370*/  DSETP.NAN.AND P0, PT, R6, R6, PT ;  /* 0x000000060600722a */ /* 0x000fdc0003f08000 */
[----:B------:R-:W-:Y:S05]  /*1380*/  @P0 BRA `(.L_x_10) ;  /* 0x0000000000440947 */ /* 0x000fea0003800000 */
[----:B------:R-:W-:-:S14]  /*1390*/  DSETP.NAN.AND P0, PT, R10, R10, PT ;  /* 0x0000000a0a00722a */ /* 0x000fdc0003f08000 */
[----:B------:R-:W-:Y:S05]  /*13a0*/  @P0 BRA `(.L_x_11) ;  /* 0x0000000000300947 */ /* 0x000fea0003800000 */
[----:B------:R-:W-:Y:S01]  /*13b0*/  ISETP.NE.AND P0, PT, R24, R21, PT ;  /* 0x000000151800720c */ /* 0x000fe20003f05270 */
[----:B------:R-:W-:Y:S01]  /*13c0*/  IMAD.MOV.U32 R18, RZ, RZ, 0x0 ;  /* 0x00000000ff127424 */ /* 0x000fe200078e00ff */
[----:B------:R-:W-:-:S11]  /*13d0*/  MOV R19, 0xfff80000 ;  /* 0xfff8000000137802 */ /* 0x000fd60000000f00 */
[----:B------:R-:W-:Y:S05]  /*13e0*/  @!P0 BRA `(.L_x_9) ;  /* 0x0000000000348947 */ /* 0x000fea0003800000 */
[----:B------:R-:W-:Y:S02]  /*13f0*/  ISETP.NE.AND P0, PT, R24, 0x7ff00000, PT ;  /* 0x7ff000001800780c */ /* 0x000fe40003f05270 */
[----:B------:R-:W-:Y:S02]  /*1400*/  LOP3.LUT R19, R7, 0x80000000, R11, 0x48, !PT ;  /* 0x8000000007137812 */ /* 0x000fe400078e480b */
[----:B------:R-:W-:-:S13]  /*1410*/  ISETP.EQ.OR P0, PT, R21, RZ, !P0 ;  /* 0x000000ff1500720c */ /* 0x000fda0004702670 */
[----:B------:R-:W-:Y:S01]  /*1420*/  @P0 LOP3.LUT R4, R19, 0x7ff00000, RZ, 0xfc, !PT ;  /* 0x7ff0000013040812 */ /* 0x000fe200078efcff */
[----:B------:R-:W-:Y:S01]  /*1430*/  @!P0 IMAD.MOV.U32 R18, RZ, RZ, RZ ;  /* 0x000000ffff128224 */ /* 0x000fe200078e00ff */
[----:B------:R-:W-:-:S03]  /*1440*/  @P0 MOV R18, RZ ;  /* 0x000000ff00120202 */ /* 0x000fc60000000f00 */
[----:B------:R-:W-:Y:S01]  /*1450*/  @P0 IMAD.MOV.U32 R19, RZ, RZ, R4 ;  /* 0x000000ffff130224 */ /* 0x000fe200078e0004 */
[----:B------:R-:W-:Y:S06]  /*1460*/  BRA `(.L_x_9) ;  /* 0x0000000000147947 */ /* 0x000fec0003800000 */
.L_x_11:
[----:B------:R-:W-:Y:S02]  /*1470*/  LOP3.LUT R19, R11, 0x80000, RZ, 0xfc, !PT ;  /* 0x000800000b137812 */ /* 0x000fe400078efcff */
[----:B------:R-:W-:Y:S01]  /*1480*/  MOV R18, R10 ;  /* 0x0000000a00127202 */ /* 0x000fe20000000f00 */
[----:B------:R-:W-:Y:S06]  /*1490*/  BRA `(.L_x_9) ;  /* 0x0000000000087947 */ /* 0x000fec0003800000 */
.L_x_10:
[----:B------:R-:W-:Y:S01]  /*14a0*/  LOP3.LUT R19, R7, 0x80000, RZ, 0xfc, !PT ;  /* 0x0008000007137812 */ /* 0x000fe200078efcff */
[----:B------:R-:W-:-:S07]  /*14b0*/  IMAD.MOV.U32 R18, RZ, RZ, R6 ;  /* 0x000000ffff127224 */ /* 0x000fce00078e0006 */
.L_x_9:
[----:B------:R-:W-:Y:S01]  /*14c0*/  MOV R15, 0x0 ;  /* 0x00000000000f7802 */ /* 0x000fe20000000f00 */
[----:B------:R-:W-:Y:S01]  /*14d0*/  IMAD.MOV.U32 R5, RZ, RZ, R19 ;  /* 0x000000ffff057224 */ /* 0x000fe200078e0013 */
[----:B------:R-:W-:Y:S02]  /*14e0*/  MOV R4, R18 ;  /* 0x0000001200047202 */ /* 0x000fe40000000f00 */
[----:B------:R-:W-:Y:S05]  /*14f0*/  RET.REL.NODEC R14 `(_Z13solverTri_GPUiiPdS_) ;  /* 0xffffffe80ec07950 */ /* 0x000fea0003c3ffff */
.L_x_12:
[----:B------:R-:W-:-:S00]  /*1500*/  BRA `(.L_x_12) ;  /* 0xfffffffc00fc7947 */ /* 0x000fc0000383ffff */
[----:B------:R-:W-:-:S00]  /*1510*/  NOP ;  /* 0x0000000000007918 */ /* 0x000fc00000000000 */
        /* <DEDUP_REMOVED lines=14> */
.L_x_13:


//--------------------- .nv.shared.reserved.0     --------------------------
	.section	.nv.shared.reserved.0,"aw",@nobits
	.weak		__nv_reservedSMEM_offset_0_alias
	.size		__nv_reservedSMEM_offset_0_alias, 0, 64
	.other		__nv_reservedSMEM_offset_0_alias,@"STO_CUDA_RESERVED_SHARED STV_DEFAULT"
__nv_reservedSMEM_offset_0_alias:
	.zero		0
	.zero		64


//--------------------- .nv.constant0._Z13solverTri_GPUiiPdS_ --------------------------
	.section	.nv.constant0._Z13solverTri_GPUiiPdS_,"a",@progbits
	.sectionflags	@""
	.align	4
.nv.constant0._Z13solverTri_GPUiiPdS_:
	.zero		920


//--------------------- SYMBOLS --------------------------

	.type		.nv.reservedSmem.offset0,@object
	.size		.nv.reservedSmem.offset0,0x4
